	.headerflags	@"EF_CUDA_TEXMODE_UNIFIED EF_CUDA_64BIT_ADDRESS EF_CUDA_ACCELERATORS EF_CUDA_SM90 EF_CUDA_VIRTUAL_SM(EF_CUDA_SM90)"
	.elftype	@"ET_EXEC"


//--------------------- .nv.info                  --------------------------
	.section	.nv.info,"",@"SHT_CUDA_INFO"
	.align	4


	//----- nvinfo : EIATTR_REGCOUNT
	.align		4
        /*0000*/ 	.byte	0x04, 0x2f
        /*0002*/ 	.short	(.L_1 - .L_0)
	.align		4
.L_0:
        /*0004*/ 	.word	index@(triton_poi_fused_convolution_relu_threshold_backward_26)
        /*0008*/ 	.word	0x0000000e


	//----- nvinfo : EIATTR_MIN_STACK_SIZE
	.align		4
.L_1:
        /*000c*/ 	.byte	0x04, 0x12
        /*000e*/ 	.short	(.L_3 - .L_2)
	.align		4
.L_2:
        /*0010*/ 	.word	index@(triton_poi_fused_convolution_relu_threshold_backward_26)
        /*0014*/ 	.word	0x00000000


	//----- nvinfo : EIATTR_FRAME_SIZE
	.align		4
.L_3:
        /*0018*/ 	.byte	0x04, 0x11
        /*001a*/ 	.short	(.L_5 - .L_4)
	.align		4
.L_4:
        /*001c*/ 	.word	index@(triton_poi_fused_convolution_relu_threshold_backward_26)
        /*0020*/ 	.word	0x00000000


	//----- nvinfo : EIATTR_MIN_STACK_SIZE
	.align		4
.L_5:
        /*0024*/ 	.byte	0x04, 0x12
        /*0026*/ 	.short	(.L_7 - .L_6)
	.align		4
.L_6:
        /*0028*/ 	.word	index@(triton_poi_fused_convolution_relu_threshold_backward_26)
        /*002c*/ 	.word	0x00000000
.L_7:


//--------------------- .nv.info.triton_poi_fused_convolution_relu_threshold_backward_26 --------------------------
	.section	.nv.info.triton_poi_fused_convolution_relu_threshold_backward_26,"",@"SHT_CUDA_INFO"
	.sectionflags	@""
	.align	4


	//----- nvinfo : EIATTR_CUDA_API_VERSION
	.align		4
        /*0000*/ 	.byte	0x04, 0x37
        /*0002*/ 	.short	(.L_9 - .L_8)
.L_8:
        /*0004*/ 	.word	0x0000007c


	//----- nvinfo : EIATTR_KPARAM_INFO
	.align		4
.L_9:
        /*0008*/ 	.byte	0x04, 0x17
        /*000a*/ 	.short	(.L_11 - .L_10)
.L_10:
        /*000c*/ 	.word	0x00000000
        /*0010*/ 	.short	0x0003
        /*0012*/ 	.short	0x0018
        /*0014*/ 	.byte	0x00, 0xf0, 0x11, 0x00


	//----- nvinfo : EIATTR_KPARAM_INFO
	.align		4
.L_11:
        /*0018*/ 	.byte	0x04, 0x17
        /*001a*/ 	.short	(.L_13 - .L_12)
.L_12:
        /*001c*/ 	.word	0x00000000
        /*0020*/ 	.short	0x0002
        /*0022*/ 	.short	0x0010
        /*0024*/ 	.byte	0x00, 0xf4, 0x21, 0x00


	//----- nvinfo : EIATTR_KPARAM_INFO
	.align		4
.L_13:
        /*0028*/ 	.byte	0x04, 0x17
        /*002a*/ 	.short	(.L_15 - .L_14)
.L_14:
        /*002c*/ 	.word	0x00000000
        /*0030*/ 	.short	0x0001
        /*0032*/ 	.short	0x0008
        /*0034*/ 	.byte	0x00, 0xf4, 0x21, 0x00


	//----- nvinfo : EIATTR_KPARAM_INFO
	.align		4
.L_15:
        /*0038*/ 	.byte	0x04, 0x17
        /*003a*/ 	.short	(.L_17 - .L_16)
.L_16:
        /*003c*/ 	.word	0x00000000
        /*0040*/ 	.short	0x0000
        /*0042*/ 	.short	0x0000
        /*0044*/ 	.byte	0x00, 0xf4, 0x21, 0x00


	//----- nvinfo : EIATTR_SPARSE_MMA_MASK
	.align		4
.L_17:
        /*0048*/ 	.byte	0x03, 0x50
        /*004a*/ 	.short	0x0000


	//----- nvinfo : EIATTR_MAXREG_COUNT
	.align		4
        /*004c*/ 	.byte	0x03, 0x1b
        /*004e*/ 	.short	0x00ff


	//----- nvinfo : EIATTR_EXIT_INSTR_OFFSETS
	.align		4
        /*0050*/ 	.byte	0x04, 0x1c
        /*0052*/ 	.short	(.L_19 - .L_18)


	//   ....[0]....
.L_18:
        /*0054*/ 	.word	0x00000230


	//   ....[1]....
        /*0058*/ 	.word	0x00000250


	//----- nvinfo : EIATTR_REQNTID
	.align		4
.L_19:
        /*005c*/ 	.byte	0x04, 0x10
        /*005e*/ 	.short	(.L_21 - .L_20)
.L_20:
        /*0060*/ 	.word	0x00000100
        /*0064*/ 	.word	0x00000001
        /*0068*/ 	.word	0x00000001


	//----- nvinfo : EIATTR_CBANK_PARAM_SIZE
	.align		4
.L_21:
        /*006c*/ 	.byte	0x03, 0x19
        /*006e*/ 	.short	0x001c


	//----- nvinfo : EIATTR_PARAM_CBANK
	.align		4
        /*0070*/ 	.byte	0x04, 0x0a
        /*0072*/ 	.short	(.L_23 - .L_22)
	.align		4
.L_22:
        /*0074*/ 	.word	index@(.nv.constant0.triton_poi_fused_convolution_relu_threshold_backward_26)
        /*0078*/ 	.short	0x0210
        /*007a*/ 	.short	0x001c


	//----- nvinfo : EIATTR_SW_WAR
	.align		4
.L_23:
        /*007c*/ 	.byte	0x04, 0x36
        /*007e*/ 	.short	(.L_25 - .L_24)
.L_24:
        /*0080*/ 	.word	0x00000008
.L_25:


//--------------------- .nv.callgraph             --------------------------
	.section	.nv.callgraph,"",@"SHT_CUDA_CALLGRAPH"
	.align	4
	.sectionentsize	8
	.align		4
        /*0000*/ 	.word	0x00000000
	.align		4
        /*0004*/ 	.word	0xffffffff
	.align		4
        /*0008*/ 	.word	0x00000000
	.align		4
        /*000c*/ 	.word	0xfffffffe
	.align		4
        /*0010*/ 	.word	0x00000000
	.align		4
        /*0014*/ 	.word	0xfffffffd
	.align		4
        /*0018*/ 	.word	0x00000000
	.align		4
        /*001c*/ 	.word	0xfffffffc


//--------------------- .text.triton_poi_fused_convolution_relu_threshold_backward_26 --------------------------
	.section	.text.triton_poi_fused_convolution_relu_threshold_backward_26,"ax",@progbits
	.align	128
        .global         triton_poi_fused_convolution_relu_threshold_backward_26
        .type           triton_poi_fused_convolution_relu_threshold_backward_26,@function
        .size           triton_poi_fused_convolution_relu_threshold_backward_26,(.L_x_1 - triton_poi_fused_convolution_relu_threshold_backward_26)
        .other          triton_poi_fused_convolution_relu_threshold_backward_26,@"STO_CUDA_ENTRY STV_DEFAULT"
triton_poi_fused_convolution_relu_threshold_backward_26:
.text.triton_poi_fused_convolution_relu_threshold_backward_26:
[----:B------:R-:W0:Y:S02]  /*0000*/  LDC R1, c[0x0][0x28] ;  /* 0x00000a00ff017b82 */ /* 0x000e240000000800 */
[----:B------:R-:W1:Y:S01]  /*0010*/  S2R R0, SR_TID.X ;  /* 0x0000000000007919 */ /* 0x000e620000002100 */
[----:B------:R-:W2:Y:S01]  /*0020*/  LDC.64 R4, c[0x0][0x218] ;  /* 0x00008600ff047b82 */ /* 0x000ea20000000a00 */
[----:B------:R-:W-:Y:S01]  /*0030*/  CS2R R10, SRZ ;  /* 0x00000000000a7805 */ /* 0x000fe2000001ff00 */
[----:B------:R-:W-:Y:S01]  /*0040*/  ULDC.64 UR4, c[0x0][0x208] ;  /* 0x0000820000047ab9 */ /* 0x000fe20000000a00 */
[----:B------:R-:W3:Y:S01]  /*0050*/  S2R R7, SR_CTAID.X ;  /* 0x0000000000077919 */ /* 0x000ee20000002500 */
[----:B------:R-:W-:-:S04]  /*0060*/  ULDC.64 UR6, c[0x0][0x220] ;  /* 0x0000880000067ab9 */ /* 0x000fc80000000a00 */
[----:B------:R-:W4:Y:S01]  /*0070*/  LDC.64 R2, c[0x0][0x210] ;  /* 0x00008400ff027b82 */ /* 0x000f220000000a00 */
[----:B-1----:R-:W-:Y:S01]  /*0080*/  IMAD.SHL.U32 R0, R0, 0x2, RZ ;  /* 0x0000000200007824 */ /* 0x002fe200078e00ff */
[----:B---3--:R-:W-:-:S04]  /*0090*/  SHF.R.S32.HI R6, RZ, 0x16, R7 ;  /* 0x00000016ff067819 */ /* 0x008fc80000011407 */
[----:B------:R-:W-:-:S05]  /*00a0*/  LOP3.LUT R0, R0, 0x1fe, RZ, 0xc0, !PT ;  /* 0x000001fe00007812 */ /* 0x000fca00078ec0ff */
[----:B------:R-:W-:Y:S01]  /*00b0*/  IMAD R7, R7, 0x200, R0 ;  /* 0x0000020007077824 */ /* 0x000fe200078e0200 */
[----:B------:R-:W-:-:S03]  /*00c0*/  SGXT R0, R6, 0x1 ;  /* 0x000000010600781a */ /* 0x000fc60000000200 */
[C---:B----4-:R-:W-:Y:S01]  /*00d0*/  IMAD.WIDE R2, R7.reuse, 0x4, R2 ;  /* 0x0000000407027825 */ /* 0x050fe200078e0202 */
[----:B------:R-:W-:Y:S02]  /*00e0*/  LEA.HI R0, R0, R7, RZ, 0x8 ;  /* 0x0000000700007211 */ /* 0x000fe400078f40ff */
[----:B------:R-:W-:Y:S02]  /*00f0*/  ISETP.GE.AND P0, PT, R7, 0x38400, PT ;  /* 0x000384000700780c */ /* 0x000fe40003f06270 */
[----:B------:R-:W-:-:S05]  /*0100*/  LOP3.LUT R0, R0, 0xffffff00, RZ, 0xc0, !PT ;  /* 0xffffff0000007812 */ /* 0x000fca00078ec0ff */
[----:B------:R-:W-:-:S04]  /*0110*/  IMAD.IADD R9, R7, 0x1, -R0 ;  /* 0x0000000107097824 */ /* 0x000fc800078e0a00 */
[----:B--2---:R-:W-:Y:S01]  /*0120*/  IMAD.WIDE R4, R9, 0x4, R4 ;  /* 0x0000000409047825 */ /* 0x004fe200078e0204 */
[----:B------:R-:W-:-:S04]  /*0130*/  CS2R R8, SRZ ;  /* 0x0000000000087805 */ /* 0x000fc8000001ff00 */
[----:B------:R-:W2:Y:S04]  /*0140*/  @!P0 LDG.E.EL.64 R10, desc[UR4][R4.64] ;  /* 0x00000004040a8981 */ /* 0x000ea8000c2e1b00 */
[----:B------:R1:W2:Y:S02]  /*0150*/  @!P0 LDG.E.64 R8, desc[UR4][R2.64] ;  /* 0x0000000402088981 */ /* 0x0002a4000c1e1b00 */
[----:B-1----:R-:W-:-:S04]  /*0160*/  IADD3 R2, P3, R7, UR6, RZ ;  /* 0x0000000607027c10 */ /* 0x002fc8000ff7e0ff */
[----:B------:R-:W-:Y:S02]  /*0170*/  LEA.HI.X.SX32 R3, R7, UR7, 0x1, P3 ;  /* 0x0000000707037c11 */ /* 0x000fe400098f0eff */
[----:B--2---:R-:W-:Y:S01]  /*0180*/  FSETP.GEU.AND P2, PT, R8, -R10, PT ;  /* 0x8000000a0800720b */ /* 0x004fe20003f4e000 */
[----:B------:R-:W-:Y:S01]  /*0190*/  FADD R8, R10, R8 ;  /* 0x000000080a087221 */ /* 0x000fe20000000000 */
[----:B------:R-:W-:Y:S01]  /*01a0*/  FADD R0, R11, R9 ;  /* 0x000000090b007221 */ /* 0x000fe20000000000 */
[----:B------:R-:W-:-:S03]  /*01b0*/  FSETP.GEU.AND P1, PT, R9, -R11, PT ;  /* 0x8000000b0900720b */ /* 0x000fc60003f2e000 */
[----:B------:R-:W-:Y:S02]  /*01c0*/  FSEL R8, R8, RZ, P2 ;  /* 0x000000ff08087208 */ /* 0x000fe40001000000 */
[----:B------:R-:W-:Y:S02]  /*01d0*/  FSEL R0, R0, RZ, P1 ;  /* 0x000000ff00007208 */ /* 0x000fe40000800000 */
[----:B------:R-:W-:Y:S02]  /*01e0*/  FSETP.GTU.AND P2, PT, R8, RZ, PT ;  /* 0x000000ff0800720b */ /* 0x000fe40003f4c000 */
[----:B------:R-:W-:Y:S02]  /*01f0*/  FSETP.GTU.AND P1, PT, R0, RZ, PT ;  /* 0x000000ff0000720b */ /* 0x000fe40003f2c000 */
[----:B------:R-:W-:Y:S02]  /*0200*/  SEL R0, RZ, 0x1, P2 ;  /* 0x00000001ff007807 */ /* 0x000fe40001000000 */
[----:B------:R-:W-:-:S05]  /*0210*/  SEL R5, RZ, 0x100, P1 ;  /* 0x00000100ff057807 */ /* 0x000fca0000800000 */
[----:B------:R-:W-:Y:S01]  /*0220*/  IMAD.IADD R5, R0, 0x1, R5 ;  /* 0x0000000100057824 */ /* 0x000fe200078e0205 */
[----:B------:R-:W-:Y:S06]  /*0230*/  @P0 EXIT ;  /* 0x000000000000094d */ /* 0x000fec0003800000 */
[----:B------:R-:W-:Y:S01]  /*0240*/  STG.E.U16 desc[UR4][R2.64], R5 ;  /* 0x0000000502007986 */ /* 0x000fe2000c101504 */
[----:B------:R-:W-:Y:S05]  /*0250*/  EXIT ;  /* 0x000000000000794d */ /* 0x000fea0003800000 */
.L_x_0:
[----:B------:R-:W-:-:S00]  /*0260*/  BRA `(.L_x_0) ;  /* 0xfffffffc00fc7947 */ /* 0x000fc0000383ffff */
[----:B------:R-:W-:-:S00]  /*0270*/  NOP ;  /* 0x0000000000007918 */ /* 0x000fc00000000000 */
        /* <DEDUP_REMOVED lines=8> */
.L_x_1:


//--------------------- .nv.constant0.triton_poi_fused_convolution_relu_threshold_backward_26 --------------------------
	.section	.nv.constant0.triton_poi_fused_convolution_relu_threshold_backward_26,"a",@progbits
	.sectionflags	@""
	.align	4
.nv.constant0.triton_poi_fused_convolution_relu_threshold_backward_26:
	.zero		556
